//
// Generated by NVIDIA NVVM Compiler
//
// Compiler Build ID: CL-36424714
// Cuda compilation tools, release 13.0, V13.0.88
// Based on NVVM 20.0.0
//

.version 9.0
.target sm_100
.address_size 64

	// .globl	_Z6resultPfj
.extern .func  (.param .b32 func_retval0) vprintf
(
	.param .b64 vprintf_param_0,
	.param .b64 vprintf_param_1
)
;
.global .align 1 .b8 $str[10] = {105, 61, 37, 105, 44, 32, 37, 102, 10};
.extern .shared .align 16 .b8 sdata[];

.visible .entry _Z6resultPfj(
	.param .u64 .ptr .align 1 _Z6resultPfj_param_0,
	.param .u32 _Z6resultPfj_param_1
)
{
	.local .align 16 .b8 	__local_depot0[16];
	.reg .b64 	%SP;
	.reg .b64 	%SPL;
	.reg .pred 	%p<10>;
	.reg .b32 	%r<109>;
	.reg .b32 	%f<30>;
	.reg .b64 	%rd<30>;
	.reg .b64 	%fd<30>;

	mov.u64 	%SPL, __local_depot0;
	cvta.local.u64 	%SP, %SPL;
	ld.param.u64 	%rd9, [_Z6resultPfj_param_0];
	ld.param.u32 	%r17, [_Z6resultPfj_param_1];
	cvta.to.global.u64 	%rd1, %rd9;
	add.u64 	%rd10, %SP, 0;
	add.u64 	%rd2, %SPL, 0;
	setp.eq.s32 	%p1, %r17, 0;
	@%p1 bra 	$L__BB0_13;
	and.b32  	%r1, %r17, 15;
	setp.lt.u32 	%p2, %r17, 16;
	mov.b32 	%r105, 0;
	@%p2 bra 	$L__BB0_4;
	and.b32  	%r105, %r17, -16;
	add.s64 	%rd28, %rd1, 32;
	mov.b32 	%r103, 0;
	mov.u64 	%rd11, $str;
$L__BB0_3:
	.pragma "nounroll";
	ld.global.f32 	%f1, [%rd28+-32];
	cvt.f64.f32 	%fd1, %f1;
	st.local.u32 	[%rd2], %r103;
	st.local.f64 	[%rd2+8], %fd1;
	cvta.global.u64 	%rd12, %rd11;
	{ // callseq 0, 0
	.param .b64 param0;
	st.param.b64 	[param0], %rd12;
	.param .b64 param1;
	st.param.b64 	[param1], %rd10;
	.param .b32 retval0;
	call.uni (retval0), 
	vprintf, 
	(
	param0, 
	param1
	);
	ld.param.b32 	%r20, [retval0];
	} // callseq 0
	ld.global.f32 	%f2, [%rd28+-28];
	cvt.f64.f32 	%fd2, %f2;
	add.s32 	%r22, %r103, 1;
	st.local.u32 	[%rd2], %r22;
	st.local.f64 	[%rd2+8], %fd2;
	{ // callseq 1, 0
	.param .b64 param0;
	st.param.b64 	[param0], %rd12;
	.param .b64 param1;
	st.param.b64 	[param1], %rd10;
	.param .b32 retval0;
	call.uni (retval0), 
	vprintf, 
	(
	param0, 
	param1
	);
	ld.param.b32 	%r23, [retval0];
	} // callseq 1
	ld.global.f32 	%f3, [%rd28+-24];
	cvt.f64.f32 	%fd3, %f3;
	add.s32 	%r25, %r103, 2;
	st.local.u32 	[%rd2], %r25;
	st.local.f64 	[%rd2+8], %fd3;
	{ // callseq 2, 0
	.param .b64 param0;
	st.param.b64 	[param0], %rd12;
	.param .b64 param1;
	st.param.b64 	[param1], %rd10;
	.param .b32 retval0;
	call.uni (retval0), 
	vprintf, 
	(
	param0, 
	param1
	);
	ld.param.b32 	%r26, [retval0];
	} // callseq 2
	ld.global.f32 	%f4, [%rd28+-20];
	cvt.f64.f32 	%fd4, %f4;
	add.s32 	%r28, %r103, 3;
	st.local.u32 	[%rd2], %r28;
	st.local.f64 	[%rd2+8], %fd4;
	{ // callseq 3, 0
	.param .b64 param0;
	st.param.b64 	[param0], %rd12;
	.param .b64 param1;
	st.param.b64 	[param1], %rd10;
	.param .b32 retval0;
	call.uni (retval0), 
	vprintf, 
	(
	param0, 
	param1
	);
	ld.param.b32 	%r29, [retval0];
	} // callseq 3
	ld.global.f32 	%f5, [%rd28+-16];
	cvt.f64.f32 	%fd5, %f5;
	add.s32 	%r31, %r103, 4;
	st.local.u32 	[%rd2], %r31;
	st.local.f64 	[%rd2+8], %fd5;
	{ // callseq 4, 0
	.param .b64 param0;
	st.param.b64 	[param0], %rd12;
	.param .b64 param1;
	st.param.b64 	[param1], %rd10;
	.param .b32 retval0;
	call.uni (retval0), 
	vprintf, 
	(
	param0, 
	param1
	);
	ld.param.b32 	%r32, [retval0];
	} // callseq 4
	ld.global.f32 	%f6, [%rd28+-12];
	cvt.f64.f32 	%fd6, %f6;
	add.s32 	%r34, %r103, 5;
	st.local.u32 	[%rd2], %r34;
	st.local.f64 	[%rd2+8], %fd6;
	{ // callseq 5, 0
	.param .b64 param0;
	st.param.b64 	[param0], %rd12;
	.param .b64 param1;
	st.param.b64 	[param1], %rd10;
	.param .b32 retval0;
	call.uni (retval0), 
	vprintf, 
	(
	param0, 
	param1
	);
	ld.param.b32 	%r35, [retval0];
	} // callseq 5
	ld.global.f32 	%f7, [%rd28+-8];
	cvt.f64.f32 	%fd7, %f7;
	add.s32 	%r37, %r103, 6;
	st.local.u32 	[%rd2], %r37;
	st.local.f64 	[%rd2+8], %fd7;
	{ // callseq 6, 0
	.param .b64 param0;
	st.param.b64 	[param0], %rd12;
	.param .b64 param1;
	st.param.b64 	[param1], %rd10;
	.param .b32 retval0;
	call.uni (retval0), 
	vprintf, 
	(
	param0, 
	param1
	);
	ld.param.b32 	%r38, [retval0];
	} // callseq 6
	ld.global.f32 	%f8, [%rd28+-4];
	cvt.f64.f32 	%fd8, %f8;
	add.s32 	%r40, %r103, 7;
	st.local.u32 	[%rd2], %r40;
	st.local.f64 	[%rd2+8], %fd8;
	{ // callseq 7, 0
	.param .b64 param0;
	st.param.b64 	[param0], %rd12;
	.param .b64 param1;
	st.param.b64 	[param1], %rd10;
	.param .b32 retval0;
	call.uni (retval0), 
	vprintf, 
	(
	param0, 
	param1
	);
	ld.param.b32 	%r41, [retval0];
	} // callseq 7
	ld.global.f32 	%f9, [%rd28];
	cvt.f64.f32 	%fd9, %f9;
	add.s32 	%r43, %r103, 8;
	st.local.u32 	[%rd2], %r43;
	st.local.f64 	[%rd2+8], %fd9;
	{ // callseq 8, 0
	.param .b64 param0;
	st.param.b64 	[param0], %rd12;
	.param .b64 param1;
	st.param.b64 	[param1], %rd10;
	.param .b32 retval0;
	call.uni (retval0), 
	vprintf, 
	(
	param0, 
	param1
	);
	ld.param.b32 	%r44, [retval0];
	} // callseq 8
	ld.global.f32 	%f10, [%rd28+4];
	cvt.f64.f32 	%fd10, %f10;
	add.s32 	%r46, %r103, 9;
	st.local.u32 	[%rd2], %r46;
	st.local.f64 	[%rd2+8], %fd10;
	{ // callseq 9, 0
	.param .b64 param0;
	st.param.b64 	[param0], %rd12;
	.param .b64 param1;
	st.param.b64 	[param1], %rd10;
	.param .b32 retval0;
	call.uni (retval0), 
	vprintf, 
	(
	param0, 
	param1
	);
	ld.param.b32 	%r47, [retval0];
	} // callseq 9
	ld.global.f32 	%f11, [%rd28+8];
	cvt.f64.f32 	%fd11, %f11;
	add.s32 	%r49, %r103, 10;
	st.local.u32 	[%rd2], %r49;
	st.local.f64 	[%rd2+8], %fd11;
	{ // callseq 10, 0
	.param .b64 param0;
	st.param.b64 	[param0], %rd12;
	.param .b64 param1;
	st.param.b64 	[param1], %rd10;
	.param .b32 retval0;
	call.uni (retval0), 
	vprintf, 
	(
	param0, 
	param1
	);
	ld.param.b32 	%r50, [retval0];
	} // callseq 10
	ld.global.f32 	%f12, [%rd28+12];
	cvt.f64.f32 	%fd12, %f12;
	add.s32 	%r52, %r103, 11;
	st.local.u32 	[%rd2], %r52;
	st.local.f64 	[%rd2+8], %fd12;
	{ // callseq 11, 0
	.param .b64 param0;
	st.param.b64 	[param0], %rd12;
	.param .b64 param1;
	st.param.b64 	[param1], %rd10;
	.param .b32 retval0;
	call.uni (retval0), 
	vprintf, 
	(
	param0, 
	param1
	);
	ld.param.b32 	%r53, [retval0];
	} // callseq 11
	ld.global.f32 	%f13, [%rd28+16];
	cvt.f64.f32 	%fd13, %f13;
	add.s32 	%r55, %r103, 12;
	st.local.u32 	[%rd2], %r55;
	st.local.f64 	[%rd2+8], %fd13;
	{ // callseq 12, 0
	.param .b64 param0;
	st.param.b64 	[param0], %rd12;
	.param .b64 param1;
	st.param.b64 	[param1], %rd10;
	.param .b32 retval0;
	call.uni (retval0), 
	vprintf, 
	(
	param0, 
	param1
	);
	ld.param.b32 	%r56, [retval0];
	} // callseq 12
	ld.global.f32 	%f14, [%rd28+20];
	cvt.f64.f32 	%fd14, %f14;
	add.s32 	%r58, %r103, 13;
	st.local.u32 	[%rd2], %r58;
	st.local.f64 	[%rd2+8], %fd14;
	{ // callseq 13, 0
	.param .b64 param0;
	st.param.b64 	[param0], %rd12;
	.param .b64 param1;
	st.param.b64 	[param1], %rd10;
	.param .b32 retval0;
	call.uni (retval0), 
	vprintf, 
	(
	param0, 
	param1
	);
	ld.param.b32 	%r59, [retval0];
	} // callseq 13
	ld.global.f32 	%f15, [%rd28+24];
	cvt.f64.f32 	%fd15, %f15;
	add.s32 	%r61, %r103, 14;
	st.local.u32 	[%rd2], %r61;
	st.local.f64 	[%rd2+8], %fd15;
	{ // callseq 14, 0
	.param .b64 param0;
	st.param.b64 	[param0], %rd12;
	.param .b64 param1;
	st.param.b64 	[param1], %rd10;
	.param .b32 retval0;
	call.uni (retval0), 
	vprintf, 
	(
	param0, 
	param1
	);
	ld.param.b32 	%r62, [retval0];
	} // callseq 14
	ld.global.f32 	%f16, [%rd28+28];
	cvt.f64.f32 	%fd16, %f16;
	add.s32 	%r64, %r103, 15;
	st.local.u32 	[%rd2], %r64;
	st.local.f64 	[%rd2+8], %fd16;
	{ // callseq 15, 0
	.param .b64 param0;
	st.param.b64 	[param0], %rd12;
	.param .b64 param1;
	st.param.b64 	[param1], %rd10;
	.param .b32 retval0;
	call.uni (retval0), 
	vprintf, 
	(
	param0, 
	param1
	);
	ld.param.b32 	%r65, [retval0];
	} // callseq 15
	add.s64 	%rd28, %rd28, 64;
	add.s32 	%r103, %r103, 16;
	setp.ne.s32 	%p3, %r103, %r105;
	@%p3 bra 	$L__BB0_3;
$L__BB0_4:
	setp.eq.s32 	%p4, %r1, 0;
	@%p4 bra 	$L__BB0_13;
	and.b32  	%r6, %r17, 7;
	setp.lt.u32 	%p5, %r1, 8;
	@%p5 bra 	$L__BB0_7;
	mul.wide.u32 	%rd14, %r105, 4;
	add.s64 	%rd15, %rd1, %rd14;
	ld.global.f32 	%f17, [%rd15];
	cvt.f64.f32 	%fd17, %f17;
	st.local.u32 	[%rd2], %r105;
	st.local.f64 	[%rd2+8], %fd17;
	mov.u64 	%rd16, $str;
	cvta.global.u64 	%rd17, %rd16;
	add.u64 	%rd18, %SP, 0;
	{ // callseq 16, 0
	.param .b64 param0;
	st.param.b64 	[param0], %rd17;
	.param .b64 param1;
	st.param.b64 	[param1], %rd18;
	.param .b32 retval0;
	call.uni (retval0), 
	vprintf, 
	(
	param0, 
	param1
	);
	ld.param.b32 	%r67, [retval0];
	} // callseq 16
	add.s32 	%r69, %r105, 1;
	ld.global.f32 	%f18, [%rd15+4];
	cvt.f64.f32 	%fd18, %f18;
	st.local.u32 	[%rd2], %r69;
	st.local.f64 	[%rd2+8], %fd18;
	{ // callseq 17, 0
	.param .b64 param0;
	st.param.b64 	[param0], %rd17;
	.param .b64 param1;
	st.param.b64 	[param1], %rd18;
	.param .b32 retval0;
	call.uni (retval0), 
	vprintf, 
	(
	param0, 
	param1
	);
	ld.param.b32 	%r70, [retval0];
	} // callseq 17
	add.s32 	%r72, %r105, 2;
	ld.global.f32 	%f19, [%rd15+8];
	cvt.f64.f32 	%fd19, %f19;
	st.local.u32 	[%rd2], %r72;
	st.local.f64 	[%rd2+8], %fd19;
	{ // callseq 18, 0
	.param .b64 param0;
	st.param.b64 	[param0], %rd17;
	.param .b64 param1;
	st.param.b64 	[param1], %rd18;
	.param .b32 retval0;
	call.uni (retval0), 
	vprintf, 
	(
	param0, 
	param1
	);
	ld.param.b32 	%r73, [retval0];
	} // callseq 18
	add.s32 	%r75, %r105, 3;
	ld.global.f32 	%f20, [%rd15+12];
	cvt.f64.f32 	%fd20, %f20;
	st.local.u32 	[%rd2], %r75;
	st.local.f64 	[%rd2+8], %fd20;
	{ // callseq 19, 0
	.param .b64 param0;
	st.param.b64 	[param0], %rd17;
	.param .b64 param1;
	st.param.b64 	[param1], %rd18;
	.param .b32 retval0;
	call.uni (retval0), 
	vprintf, 
	(
	param0, 
	param1
	);
	ld.param.b32 	%r76, [retval0];
	} // callseq 19
	add.s32 	%r78, %r105, 4;
	ld.global.f32 	%f21, [%rd15+16];
	cvt.f64.f32 	%fd21, %f21;
	st.local.u32 	[%rd2], %r78;
	st.local.f64 	[%rd2+8], %fd21;
	{ // callseq 20, 0
	.param .b64 param0;
	st.param.b64 	[param0], %rd17;
	.param .b64 param1;
	st.param.b64 	[param1], %rd18;
	.param .b32 retval0;
	call.uni (retval0), 
	vprintf, 
	(
	param0, 
	param1
	);
	ld.param.b32 	%r79, [retval0];
	} // callseq 20
	add.s32 	%r81, %r105, 5;
	ld.global.f32 	%f22, [%rd15+20];
	cvt.f64.f32 	%fd22, %f22;
	st.local.u32 	[%rd2], %r81;
	st.local.f64 	[%rd2+8], %fd22;
	{ // callseq 21, 0
	.param .b64 param0;
	st.param.b64 	[param0], %rd17;
	.param .b64 param1;
	st.param.b64 	[param1], %rd18;
	.param .b32 retval0;
	call.uni (retval0), 
	vprintf, 
	(
	param0, 
	param1
	);
	ld.param.b32 	%r82, [retval0];
	} // callseq 21
	add.s32 	%r84, %r105, 6;
	ld.global.f32 	%f23, [%rd15+24];
	cvt.f64.f32 	%fd23, %f23;
	st.local.u32 	[%rd2], %r84;
	st.local.f64 	[%rd2+8], %fd23;
	{ // callseq 22, 0
	.param .b64 param0;
	st.param.b64 	[param0], %rd17;
	.param .b64 param1;
	st.param.b64 	[param1], %rd18;
	.param .b32 retval0;
	call.uni (retval0), 
	vprintf, 
	(
	param0, 
	param1
	);
	ld.param.b32 	%r85, [retval0];
	} // callseq 22
	add.s32 	%r87, %r105, 7;
	ld.global.f32 	%f24, [%rd15+28];
	cvt.f64.f32 	%fd24, %f24;
	st.local.u32 	[%rd2], %r87;
	st.local.f64 	[%rd2+8], %fd24;
	{ // callseq 23, 0
	.param .b64 param0;
	st.param.b64 	[param0], %rd17;
	.param .b64 param1;
	st.param.b64 	[param1], %rd18;
	.param .b32 retval0;
	call.uni (retval0), 
	vprintf, 
	(
	param0, 
	param1
	);
	ld.param.b32 	%r88, [retval0];
	} // callseq 23
	add.s32 	%r105, %r105, 8;
$L__BB0_7:
	setp.eq.s32 	%p6, %r6, 0;
	@%p6 bra 	$L__BB0_13;
	and.b32  	%r9, %r17, 3;
	setp.lt.u32 	%p7, %r6, 4;
	@%p7 bra 	$L__BB0_10;
	mul.wide.u32 	%rd19, %r105, 4;
	add.s64 	%rd20, %rd1, %rd19;
	ld.global.f32 	%f25, [%rd20];
	cvt.f64.f32 	%fd25, %f25;
	st.local.u32 	[%rd2], %r105;
	st.local.f64 	[%rd2+8], %fd25;
	mov.u64 	%rd21, $str;
	cvta.global.u64 	%rd22, %rd21;
	add.u64 	%rd23, %SP, 0;
	{ // callseq 24, 0
	.param .b64 param0;
	st.param.b64 	[param0], %rd22;
	.param .b64 param1;
	st.param.b64 	[param1], %rd23;
	.param .b32 retval0;
	call.uni (retval0), 
	vprintf, 
	(
	param0, 
	param1
	);
	ld.param.b32 	%r90, [retval0];
	} // callseq 24
	add.s32 	%r92, %r105, 1;
	ld.global.f32 	%f26, [%rd20+4];
	cvt.f64.f32 	%fd26, %f26;
	st.local.u32 	[%rd2], %r92;
	st.local.f64 	[%rd2+8], %fd26;
	{ // callseq 25, 0
	.param .b64 param0;
	st.param.b64 	[param0], %rd22;
	.param .b64 param1;
	st.param.b64 	[param1], %rd23;
	.param .b32 retval0;
	call.uni (retval0), 
	vprintf, 
	(
	param0, 
	param1
	);
	ld.param.b32 	%r93, [retval0];
	} // callseq 25
	add.s32 	%r95, %r105, 2;
	ld.global.f32 	%f27, [%rd20+8];
	cvt.f64.f32 	%fd27, %f27;
	st.local.u32 	[%rd2], %r95;
	st.local.f64 	[%rd2+8], %fd27;
	{ // callseq 26, 0
	.param .b64 param0;
	st.param.b64 	[param0], %rd22;
	.param .b64 param1;
	st.param.b64 	[param1], %rd23;
	.param .b32 retval0;
	call.uni (retval0), 
	vprintf, 
	(
	param0, 
	param1
	);
	ld.param.b32 	%r96, [retval0];
	} // callseq 26
	add.s32 	%r98, %r105, 3;
	ld.global.f32 	%f28, [%rd20+12];
	cvt.f64.f32 	%fd28, %f28;
	st.local.u32 	[%rd2], %r98;
	st.local.f64 	[%rd2+8], %fd28;
	{ // callseq 27, 0
	.param .b64 param0;
	st.param.b64 	[param0], %rd22;
	.param .b64 param1;
	st.param.b64 	[param1], %rd23;
	.param .b32 retval0;
	call.uni (retval0), 
	vprintf, 
	(
	param0, 
	param1
	);
	ld.param.b32 	%r99, [retval0];
	} // callseq 27
	add.s32 	%r105, %r105, 4;
$L__BB0_10:
	setp.eq.s32 	%p8, %r9, 0;
	@%p8 bra 	$L__BB0_13;
	mul.wide.u32 	%rd24, %r105, 4;
	add.s64 	%rd29, %rd1, %rd24;
	neg.s32 	%r107, %r9;
	mov.u64 	%rd25, $str;
	add.u64 	%rd27, %SP, 0;
$L__BB0_12:
	.pragma "nounroll";
	ld.global.f32 	%f29, [%rd29];
	cvt.f64.f32 	%fd29, %f29;
	st.local.u32 	[%rd2], %r105;
	st.local.f64 	[%rd2+8], %fd29;
	cvta.global.u64 	%rd26, %rd25;
	{ // callseq 28, 0
	.param .b64 param0;
	st.param.b64 	[param0], %rd26;
	.param .b64 param1;
	st.param.b64 	[param1], %rd27;
	.param .b32 retval0;
	call.uni (retval0), 
	vprintf, 
	(
	param0, 
	param1
	);
	ld.param.b32 	%r101, [retval0];
	} // callseq 28
	add.s32 	%r105, %r105, 1;
	add.s64 	%rd29, %rd29, 4;
	add.s32 	%r107, %r107, 1;
	setp.ne.s32 	%p9, %r107, 0;
	@%p9 bra 	$L__BB0_12;
$L__BB0_13:
	ret;

}
	// .globl	_Z7computejjPfS_S_
.visible .entry _Z7computejjPfS_S_(
	.param .u32 _Z7computejjPfS_S__param_0,
	.param .u32 _Z7computejjPfS_S__param_1,
	.param .u64 .ptr .align 1 _Z7computejjPfS_S__param_2,
	.param .u64 .ptr .align 1 _Z7computejjPfS_S__param_3,
	.param .u64 .ptr .align 1 _Z7computejjPfS_S__param_4
)
{
	.reg .pred 	%p<4>;
	.reg .b32 	%r<12>;
	.reg .b32 	%f<8>;
	.reg .b64 	%rd<13>;

	ld.param.u32 	%r6, [_Z7computejjPfS_S__param_1];
	ld.param.u64 	%rd1, [_Z7computejjPfS_S__param_2];
	ld.param.u64 	%rd2, [_Z7computejjPfS_S__param_3];
	ld.param.u64 	%rd3, [_Z7computejjPfS_S__param_4];
	mov.u32 	%r1, %ctaid.y;
	mul.lo.s32 	%r2, %r6, %r1;
	mov.u32 	%r7, %ctaid.x;
	mov.u32 	%r8, %ntid.x;
	mov.u32 	%r3, %tid.x;
	mad.lo.s32 	%r4, %r7, %r8, %r3;
	setp.ge.u32 	%p1, %r4, %r6;
	shl.b32 	%r9, %r3, 2;
	mov.u32 	%r10, sdata;
	add.s32 	%r5, %r10, %r9;
	@%p1 bra 	$L__BB1_2;
	cvta.to.global.u64 	%rd4, %rd1;
	cvta.to.global.u64 	%rd5, %rd2;
	add.s32 	%r11, %r4, %r2;
	mul.wide.s32 	%rd6, %r11, 4;
	add.s64 	%rd7, %rd4, %rd6;
	ld.global.f32 	%f1, [%rd7];
	mul.wide.s32 	%rd8, %r4, 4;
	add.s64 	%rd9, %rd5, %rd8;
	ld.global.f32 	%f2, [%rd9];
	mul.f32 	%f3, %f1, %f2;
	st.shared.f32 	[%r5], %f3;
$L__BB1_2:
	bar.sync 	0;
	setp.eq.s32 	%p2, %r3, 0;
	@%p2 bra 	$L__BB1_4;
	ld.shared.f32 	%f4, [%r5];
	atom.shared.add.f32 	%f5, [sdata], %f4;
$L__BB1_4:
	setp.ne.s32 	%p3, %r3, 0;
	bar.sync 	0;
	@%p3 bra 	$L__BB1_6;
	cvta.to.global.u64 	%rd10, %rd3;
	mul.wide.u32 	%rd11, %r1, 4;
	add.s64 	%rd12, %rd10, %rd11;
	ld.shared.f32 	%f6, [sdata];
	atom.global.add.f32 	%f7, [%rd12], %f6;
$L__BB1_6:
	ret;

}
	// .globl	_Z10setmemoryfPffm
.visible .entry _Z10setmemoryfPffm(
	.param .u64 .ptr .align 1 _Z10setmemoryfPffm_param_0,
	.param .f32 _Z10setmemoryfPffm_param_1,
	.param .u64 _Z10setmemoryfPffm_param_2
)
{
	.reg .pred 	%p<2>;
	.reg .b32 	%r<5>;
	.reg .b32 	%f<2>;
	.reg .b64 	%rd<7>;

	ld.param.u64 	%rd2, [_Z10setmemoryfPffm_param_0];
	ld.param.f32 	%f1, [_Z10setmemoryfPffm_param_1];
	ld.param.u64 	%rd3, [_Z10setmemoryfPffm_param_2];
	mov.u32 	%r1, %ctaid.x;
	mov.u32 	%r2, %ntid.x;
	mov.u32 	%r3, %tid.x;
	mad.lo.s32 	%r4, %r1, %r2, %r3;
	cvt.s64.s32 	%rd1, %r4;
	setp.le.u64 	%p1, %rd3, %rd1;
	@%p1 bra 	$L__BB2_2;
	cvta.to.global.u64 	%rd4, %rd2;
	shl.b64 	%rd5, %rd1, 2;
	add.s64 	%rd6, %rd4, %rd5;
	st.global.f32 	[%rd6], %f1;
$L__BB2_2:
	ret;

}


// ===== COMPILED SASS (sm_100) =====

	.target	sm_100

	.elftype	@"ET_EXEC"


//--------------------- .note.nv.tkinfo           --------------------------
	.section	.note.nv.tkinfo,"",@"SHT_NOTE"
	.sectionflags	@"SHF_NOTE_NV_TKINFO"
	.tkinfo
        /*0018*/ 	.word	0x00000002
        /*0030*/ 	.string	""
        /*0030*/ 	.string	"ptxas"
        /*0030*/ 	.string	"Cuda compilation tools, release 13.0, V13.0.88"
        /*0030*/ 	.string	"Build cuda_13.0.r13.0/compiler.36424714_0"
        /*0030*/ 	.string	"-arch sm_100 -m 64 "



//--------------------- .note.nv.cuinfo           --------------------------
	.section	.note.nv.cuinfo,"",@"SHT_NOTE"
	.sectionflags	@"SHF_NOTE_NV_CUINFO"
        /*0018*/ 	.short	0x0002
        /*001a*/ 	.short	0x0064
        /*001c*/ 	.short	0x0082
	.zero		2


//--------------------- .nv.info                  --------------------------
	.section	.nv.info,"",@"SHT_CUDA_INFO"
	.align	4


	//----- nvinfo : EIATTR_REGCOUNT
	.align		4
        /*0000*/ 	.byte	0x04, 0x2f
        /*0002*/ 	.short	(.L_2 - .L_1)
	.align		4
.L_1:
        /*0004*/ 	.word	index@(_Z6resultPfj)
        /*0008*/ 	.word	0x0000001a


	//----- nvinfo : EIATTR_FRAME_SIZE
	.align		4
.L_2:
        /*000c*/ 	.byte	0x04, 0x11
        /*000e*/ 	.short	(.L_4 - .L_3)
	.align		4
.L_3:
        /*0010*/ 	.word	index@(_Z6resultPfj)
        /*0014*/ 	.word	0x00000010


	//----- nvinfo : EIATTR_REGCOUNT
	.align		4
.L_4:
        /*0018*/ 	.byte	0x04, 0x2f
        /*001a*/ 	.short	(.L_6 - .L_5)
	.align		4
.L_5:
        /*001c*/ 	.word	index@(_Z7computejjPfS_S_)
        /*0020*/ 	.word	0x0000000c


	//----- nvinfo : EIATTR_FRAME_SIZE
	.align		4
.L_6:
        /*0024*/ 	.byte	0x04, 0x11
        /*0026*/ 	.short	(.L_8 - .L_7)
	.align		4
.L_7:
        /*0028*/ 	.word	index@(_Z7computejjPfS_S_)
        /*002c*/ 	.word	0x00000000


	//----- nvinfo : EIATTR_REGCOUNT
	.align		4
.L_8:
        /*0030*/ 	.byte	0x04, 0x2f
        /*0032*/ 	.short	(.L_10 - .L_9)
	.align		4
.L_9:
        /*0034*/ 	.word	index@(_Z10setmemoryfPffm)
        /*0038*/ 	.word	0x00000008


	//----- nvinfo : EIATTR_FRAME_SIZE
	.align		4
.L_10:
        /*003c*/ 	.byte	0x04, 0x11
        /*003e*/ 	.short	(.L_12 - .L_11)
	.align		4
.L_11:
        /*0040*/ 	.word	index@(_Z10setmemoryfPffm)
        /*0044*/ 	.word	0x00000000


	//----- nvinfo : EIATTR_MIN_STACK_SIZE
	.align		4
.L_12:
        /*0048*/ 	.byte	0x04, 0x12
        /*004a*/ 	.short	(.L_14 - .L_13)
	.align		4
.L_13:
        /*004c*/ 	.word	index@(_Z10setmemoryfPffm)
        /*0050*/ 	.word	0x00000000


	//----- nvinfo : EIATTR_MIN_STACK_SIZE
	.align		4
.L_14:
        /*0054*/ 	.byte	0x04, 0x12
        /*0056*/ 	.short	(.L_16 - .L_15)
	.align		4
.L_15:
        /*0058*/ 	.word	index@(_Z7computejjPfS_S_)
        /*005c*/ 	.word	0x00000000


	//----- nvinfo : EIATTR_MIN_STACK_SIZE
	.align		4
.L_16:
        /*0060*/ 	.byte	0x04, 0x12
        /*0062*/ 	.short	(.L_18 - .L_17)
	.align		4
.L_17:
        /*0064*/ 	.word	index@(_Z6resultPfj)
        /*0068*/ 	.word	0x00000010
.L_18:


//--------------------- .nv.compat                --------------------------
	.section	.nv.compat,"",@"SHT_CUDA_COMPAT_INFO"
	.align	4
        /*0000*/ 	.byte	0x02, 0x09, 0x00, 0x00, 0x02, 0x02, 0x01, 0x00, 0x02, 0x05, 0x05, 0x00, 0x03, 0x07, 0x01, 0x01
        /*0010*/ 	.byte	0x02, 0x03, 0x00, 0x00, 0x02, 0x06, 0x01, 0x00, 0x04, 0x0b, 0x08, 0x00, 0x09, 0x00, 0x00, 0x00
        /*0020*/ 	.byte	0x00, 0x00, 0x00, 0x00


//--------------------- .nv.info._Z10setmemoryfPffm --------------------------
	.section	.nv.info._Z10setmemoryfPffm,"",@"SHT_CUDA_INFO"
	.sectionflags	@""
	.align	4


	//----- nvinfo : EIATTR_CUDA_API_VERSION
	.align		4
        /*0000*/ 	.byte	0x04, 0x37
        /*0002*/ 	.short	(.L_20 - .L_19)
.L_19:
        /*0004*/ 	.word	0x00000082


	//----- nvinfo : EIATTR_KPARAM_INFO
	.align		4
.L_20:
        /*0008*/ 	.byte	0x04, 0x17
        /*000a*/ 	.short	(.L_22 - .L_21)
.L_21:
        /*000c*/ 	.word	0x00000000
        /*0010*/ 	.short	0x0002
        /*0012*/ 	.short	0x0010
        /*0014*/ 	.byte	0x00, 0xf0, 0x21, 0x00


	//----- nvinfo : EIATTR_KPARAM_INFO
	.align		4
.L_22:
        /*0018*/ 	.byte	0x04, 0x17
        /*001a*/ 	.short	(.L_24 - .L_23)
.L_23:
        /*001c*/ 	.word	0x00000000
        /*0020*/ 	.short	0x0001
        /*0022*/ 	.short	0x0008
        /*0024*/ 	.byte	0x00, 0xf0, 0x11, 0x00


	//----- nvinfo : EIATTR_KPARAM_INFO
	.align		4
.L_24:
        /*0028*/ 	.byte	0x04, 0x17
        /*002a*/ 	.short	(.L_26 - .L_25)
.L_25:
        /*002c*/ 	.word	0x00000000
        /*0030*/ 	.short	0x0000
        /*0032*/ 	.short	0x0000
        /*0034*/ 	.byte	0x00, 0xf5, 0x21, 0x00


	//----- nvinfo : EIATTR_SPARSE_MMA_MASK
	.align		4
.L_26:
        /*0038*/ 	.byte	0x03, 0x50
        /*003a*/ 	.short	0x0000


	//----- nvinfo : EIATTR_MAXREG_COUNT
	.align		4
        /*003c*/ 	.byte	0x03, 0x1b
        /*003e*/ 	.short	0x00ff


	//----- nvinfo : EIATTR_MERCURY_ISA_VERSION
	.align		4
        /*0040*/ 	.byte	0x03, 0x5f
        /*0042*/ 	.short	0x0101


	//----- nvinfo : EIATTR_VRC_CTA_INIT_COUNT
	.align		4
        /*0044*/ 	.byte	0x02, 0x4a
	.zero		1
	.zero		1


	//----- nvinfo : EIATTR_EXIT_INSTR_OFFSETS
	.align		4
        /*0048*/ 	.byte	0x04, 0x1c
        /*004a*/ 	.short	(.L_28 - .L_27)


	//   ....[0]....
.L_27:
        /*004c*/ 	.word	0x00000090


	//   ....[1]....
        /*0050*/ 	.word	0x00000100


	//----- nvinfo : EIATTR_CBANK_PARAM_SIZE
	.align		4
.L_28:
        /*0054*/ 	.byte	0x03, 0x19
        /*0056*/ 	.short	0x0018


	//----- nvinfo : EIATTR_PARAM_CBANK
	.align		4
        /*0058*/ 	.byte	0x04, 0x0a
        /*005a*/ 	.short	(.L_30 - .L_29)
	.align		4
.L_29:
        /*005c*/ 	.word	index@(.nv.constant0._Z10setmemoryfPffm)
        /*0060*/ 	.short	0x0380
        /*0062*/ 	.short	0x0018


	//----- nvinfo : EIATTR_SW_WAR
	.align		4
.L_30:
        /*0064*/ 	.byte	0x04, 0x36
        /*0066*/ 	.short	(.L_32 - .L_31)
.L_31:
        /*0068*/ 	.word	0x00000008
.L_32:


//--------------------- .nv.info._Z7computejjPfS_S_ --------------------------
	.section	.nv.info._Z7computejjPfS_S_,"",@"SHT_CUDA_INFO"
	.sectionflags	@""
	.align	4


	//----- nvinfo : EIATTR_CUDA_API_VERSION
	.align		4
        /*0000*/ 	.byte	0x04, 0x37
        /*0002*/ 	.short	(.L_34 - .L_33)
.L_33:
        /*0004*/ 	.word	0x00000082


	//----- nvinfo : EIATTR_KPARAM_INFO
	.align		4
.L_34:
        /*0008*/ 	.byte	0x04, 0x17
        /*000a*/ 	.short	(.L_36 - .L_35)
.L_35:
        /*000c*/ 	.word	0x00000000
        /*0010*/ 	.short	0x0004
        /*0012*/ 	.short	0x0018
        /*0014*/ 	.byte	0x00, 0xf5, 0x21, 0x00


	//----- nvinfo : EIATTR_KPARAM_INFO
	.align		4
.L_36:
        /*0018*/ 	.byte	0x04, 0x17
        /*001a*/ 	.short	(.L_38 - .L_37)
.L_37:
        /*001c*/ 	.word	0x00000000
        /*0020*/ 	.short	0x0003
        /*0022*/ 	.short	0x0010
        /*0024*/ 	.byte	0x00, 0xf5, 0x21, 0x00


	//----- nvinfo : EIATTR_KPARAM_INFO
	.align		4
.L_38:
        /*0028*/ 	.byte	0x04, 0x17
        /*002a*/ 	.short	(.L_40 - .L_39)
.L_39:
        /*002c*/ 	.word	0x00000000
        /*0030*/ 	.short	0x0002
        /*0032*/ 	.short	0x0008
        /*0034*/ 	.byte	0x00, 0xf5, 0x21, 0x00


	//----- nvinfo : EIATTR_KPARAM_INFO
	.align		4
.L_40:
        /*0038*/ 	.byte	0x04, 0x17
        /*003a*/ 	.short	(.L_42 - .L_41)
.L_41:
        /*003c*/ 	.word	0x00000000
        /*0040*/ 	.short	0x0001
        /*0042*/ 	.short	0x0004
        /*0044*/ 	.byte	0x00, 0xf0, 0x11, 0x00


	//----- nvinfo : EIATTR_KPARAM_INFO
	.align		4
.L_42:
        /*0048*/ 	.byte	0x04, 0x17
        /*004a*/ 	.short	(.L_44 - .L_43)
.L_43:
        /*004c*/ 	.word	0x00000000
        /*0050*/ 	.short	0x0000
        /*0052*/ 	.short	0x0000
        /*0054*/ 	.byte	0x00, 0xf0, 0x11, 0x00


	//----- nvinfo : EIATTR_SPARSE_MMA_MASK
	.align		4
.L_44:
        /*0058*/ 	.byte	0x03, 0x50
        /*005a*/ 	.short	0x0000


	//----- nvinfo : EIATTR_MAXREG_COUNT
	.align		4
        /*005c*/ 	.byte	0x03, 0x1b
        /*005e*/ 	.short	0x00ff


	//----- nvinfo : EIATTR_NUM_BARRIERS
	.align		4
        /*0060*/ 	.byte	0x02, 0x4c
        /*0062*/ 	.byte	0x01
	.zero		1


	//----- nvinfo : EIATTR_MERCURY_ISA_VERSION
	.align		4
        /*0064*/ 	.byte	0x03, 0x5f
        /*0066*/ 	.short	0x0101


	//----- nvinfo : EIATTR_VRC_CTA_INIT_COUNT
	.align		4
        /*0068*/ 	.byte	0x02, 0x4a
	.zero		1
	.zero		1


	//----- nvinfo : EIATTR_EXIT_INSTR_OFFSETS
	.align		4
        /*006c*/ 	.byte	0x04, 0x1c
        /*006e*/ 	.short	(.L_46 - .L_45)


	//   ....[0]....
.L_45:
        /*0070*/ 	.word	0x00000230


	//   ....[1]....
        /*0074*/ 	.word	0x00000280


	//----- nvinfo : EIATTR_CRS_STACK_SIZE
	.align		4
.L_46:
        /*0078*/ 	.byte	0x04, 0x1e
        /*007a*/ 	.short	(.L_48 - .L_47)
.L_47:
        /*007c*/ 	.word	0x00000000


	//----- nvinfo : EIATTR_CBANK_PARAM_SIZE
	.align		4
.L_48:
        /*0080*/ 	.byte	0x03, 0x19
        /*0082*/ 	.short	0x0020


	//----- nvinfo : EIATTR_PARAM_CBANK
	.align		4
        /*0084*/ 	.byte	0x04, 0x0a
        /*0086*/ 	.short	(.L_50 - .L_49)
	.align		4
.L_49:
        /*0088*/ 	.word	index@(.nv.constant0._Z7computejjPfS_S_)
        /*008c*/ 	.short	0x0380
        /*008e*/ 	.short	0x0020


	//----- nvinfo : EIATTR_SW_WAR
	.align		4
.L_50:
        /*0090*/ 	.byte	0x04, 0x36
        /*0092*/ 	.short	(.L_52 - .L_51)
.L_51:
        /*0094*/ 	.word	0x00000008
.L_52:


//--------------------- .nv.info._Z6resultPfj     --------------------------
	.section	.nv.info._Z6resultPfj,"",@"SHT_CUDA_INFO"
	.sectionflags	@""
	.align	4


	//----- nvinfo : EIATTR_CUDA_API_VERSION
	.align		4
        /*0000*/ 	.byte	0x04, 0x37
        /*0002*/ 	.short	(.L_54 - .L_53)
.L_53:
        /*0004*/ 	.word	0x00000082


	//----- nvinfo : EIATTR_KPARAM_INFO
	.align		4
.L_54:
        /*0008*/ 	.byte	0x04, 0x17
        /*000a*/ 	.short	(.L_56 - .L_55)
.L_55:
        /*000c*/ 	.word	0x00000000
        /*0010*/ 	.short	0x0001
        /*0012*/ 	.short	0x0008
        /*0014*/ 	.byte	0x00, 0xf0, 0x11, 0x00


	//----- nvinfo : EIATTR_KPARAM_INFO
	.align		4
.L_56:
        /*0018*/ 	.byte	0x04, 0x17
        /*001a*/ 	.short	(.L_58 - .L_57)
.L_57:
        /*001c*/ 	.word	0x00000000
        /*0020*/ 	.short	0x0000
        /*0022*/ 	.short	0x0000
        /*0024*/ 	.byte	0x00, 0xf5, 0x21, 0x00


	//----- nvinfo : EIATTR_SPARSE_MMA_MASK
	.align		4
.L_58:
        /*0028*/ 	.byte	0x03, 0x50
        /*002a*/ 	.short	0x0000


	//----- nvinfo : EIATTR_MAXREG_COUNT
	.align		4
        /*002c*/ 	.byte	0x03, 0x1b
        /*002e*/ 	.short	0x00ff


	//----- nvinfo : EIATTR_EXTERNS
	.align		4
        /*0030*/ 	.byte	0x04, 0x0f
        /*0032*/ 	.short	(.L_60 - .L_59)


	//   ....[0]....
	.align		4
.L_59:
        /*0034*/ 	.word	index@(vprintf)


	//----- nvinfo : EIATTR_MERCURY_ISA_VERSION
	.align		4
.L_60:
        /*0038*/ 	.byte	0x03, 0x5f
        /*003a*/ 	.short	0x0101


	//----- nvinfo : EIATTR_VRC_CTA_INIT_COUNT
	.align		4
        /*003c*/ 	.byte	0x02, 0x4a
	.zero		1
	.zero		1


	//----- nvinfo : EIATTR_SYSCALL_OFFSETS
	.align		4
        /*0040*/ 	.byte	0x04, 0x46
        /*0042*/ 	.short	(.L_62 - .L_61)


	//   ....[0]....
.L_61:
        /*0044*/ 	.word	0x00000230


	//   ....[1]....
        /*0048*/ 	.word	0x00000300


	//   ....[2]....
        /*004c*/ 	.word	0x000003d0


	//   ....[3]....
        /*0050*/ 	.word	0x000004a0


	//   ....[4]....
        /*0054*/ 	.word	0x00000570


	//   ....[5]....
        /*0058*/ 	.word	0x00000640


	//   ....[6]....
        /*005c*/ 	.word	0x00000710


	//   ....[7]....
        /*0060*/ 	.word	0x000007e0


	//   ....[8]....
        /*0064*/ 	.word	0x000008b0


	//   ....[9]....
        /*0068*/ 	.word	0x00000980


	//   ....[10]....
        /*006c*/ 	.word	0x00000a50


	//   ....[11]....
        /*0070*/ 	.word	0x00000b20


	//   ....[12]....
        /*0074*/ 	.word	0x00000bf0


	//   ....[13]....
        /*0078*/ 	.word	0x00000cc0


	//   ....[14]....
        /*007c*/ 	.word	0x00000d90


	//   ....[15]....
        /*0080*/ 	.word	0x00000e60


	//   ....[16]....
        /*0084*/ 	.word	0x00001010


	//   ....[17]....
        /*0088*/ 	.word	0x000010e0


	//   ....[18]....
        /*008c*/ 	.word	0x000011b0


	//   ....[19]....
        /*0090*/ 	.word	0x00001280


	//   ....[20]....
        /*0094*/ 	.word	0x00001350


	//   ....[21]....
        /*0098*/ 	.word	0x00001420


	//   ....[22]....
        /*009c*/ 	.word	0x000014f0


	//   ....[23]....
        /*00a0*/ 	.word	0x000015c0


	//   ....[24]....
        /*00a4*/ 	.word	0x00001720


	//   ....[25]....
        /*00a8*/ 	.word	0x000017f0


	//   ....[26]....
        /*00ac*/ 	.word	0x000018c0


	//   ....[27]....
        /*00b0*/ 	.word	0x00001990


	//   ....[28]....
        /*00b4*/ 	.word	0x00001b20


	//----- nvinfo : EIATTR_EXIT_INSTR_OFFSETS
	.align		4
.L_62:
        /*00b8*/ 	.byte	0x04, 0x1c
        /*00ba*/ 	.short	(.L_64 - .L_63)


	//   ....[0]....
.L_63:
        /*00bc*/ 	.word	0x00000070


	//   ....[1]....
        /*00c0*/ 	.word	0x00000ee0


	//   ....[2]....
        /*00c4*/ 	.word	0x000015f0


	//   ....[3]....
        /*00c8*/ 	.word	0x000019c0


	//   ....[4]....
        /*00cc*/ 	.word	0x00001b80


	//----- nvinfo : EIATTR_CRS_STACK_SIZE
	.align		4
.L_64:
        /*00d0*/ 	.byte	0x04, 0x1e
        /*00d2*/ 	.short	(.L_66 - .L_65)
.L_65:
        /*00d4*/ 	.word	0x00000000


	//----- nvinfo : EIATTR_CBANK_PARAM_SIZE
	.align		4
.L_66:
        /*00d8*/ 	.byte	0x03, 0x19
        /*00da*/ 	.short	0x000c


	//----- nvinfo : EIATTR_PARAM_CBANK
	.align		4
        /*00dc*/ 	.byte	0x04, 0x0a
        /*00de*/ 	.short	(.L_68 - .L_67)
	.align		4
.L_67:
        /*00e0*/ 	.word	index@(.nv.constant0._Z6resultPfj)
        /*00e4*/ 	.short	0x0380
        /*00e6*/ 	.short	0x000c


	//----- nvinfo : EIATTR_SW_WAR
	.align		4
.L_68:
        /*00e8*/ 	.byte	0x04, 0x36
        /*00ea*/ 	.short	(.L_70 - .L_69)
.L_69:
        /*00ec*/ 	.word	0x00000008
.L_70:


//--------------------- .nv.callgraph             --------------------------
	.section	.nv.callgraph,"",@"SHT_CUDA_CALLGRAPH"
	.align	4
	.sectionentsize	8
	.align		4
        /*0000*/ 	.word	0x00000000
	.align		4
        /*0004*/ 	.word	0xffffffff
	.align		4
        /*0008*/ 	.word	index@(_Z6resultPfj)
	.align		4
        /*000c*/ 	.word	index@(vprintf)
	.align		4
        /*0010*/ 	.word	0x00000000
	.align		4
        /*0014*/ 	.word	0xfffffffe
	.align		4
        /*0018*/ 	.word	0x00000000
	.align		4
        /*001c*/ 	.word	0xfffffffd
	.align		4
        /*0020*/ 	.word	0x00000000
	.align		4
        /*0024*/ 	.word	0xfffffffc


//--------------------- .nv.constant4             --------------------------
	.section	.nv.constant4,"a",@progbits
	.align	8
	.align		8
.nv.constant4:
        /*0000*/ 	.dword	$str
	.align		8
        /*0008*/ 	.dword	vprintf


//--------------------- .text._Z10setmemoryfPffm  --------------------------
	.section	.text._Z10setmemoryfPffm,"ax",@progbits
	.align	128
        .global         _Z10setmemoryfPffm
        .type           _Z10setmemoryfPffm,@function
        .size           _Z10setmemoryfPffm,(.L_x_40 - _Z10setmemoryfPffm)
        .other          _Z10setmemoryfPffm,@"STO_CUDA_ENTRY STV_DEFAULT"
_Z10setmemoryfPffm:
.text._Z10setmemoryfPffm:
[----:B------:R-:W-:Y:S01]  /*0000*/  LDC R1, c[0x0][0x37c] ;  /* 0x0000df00ff017b82 */ /* 0x000fe20000000800 */
[----:B------:R-:W0:Y:S07]  /*0010*/  S2R R3, SR_TID.X ;  /* 0x0000000000037919 */ /* 0x000e2e0000002100 */
[----:B------:R-:W0:Y:S01]  /*0020*/  S2UR UR4, SR_CTAID.X ;  /* 0x00000000000479c3 */ /* 0x000e220000002500 */
[----:B------:R-:W1:Y:S07]  /*0030*/  LDCU.64 UR6, c[0x0][0x390] ;  /* 0x00007200ff0677ac */ /* 0x000e6e0008000a00 */
[----:B------:R-:W0:Y:S02]  /*0040*/  LDC R0, c[0x0][0x360] ;  /* 0x0000d800ff007b82 */ /* 0x000e240000000800 */
[----:B0-----:R-:W-:-:S05]  /*0050*/  IMAD R0, R0, UR4, R3 ;  /* 0x0000000400007c24 */ /* 0x001fca000f8e0203 */
[----:B-1----:R-:W-:Y:S02]  /*0060*/  ISETP.GE.U32.AND P0, PT, R0, UR6, PT ;  /* 0x0000000600007c0c */ /* 0x002fe4000bf06070 */
[----:B------:R-:W-:-:S04]  /*0070*/  SHF.R.S32.HI R3, RZ, 0x1f, R0 ;  /* 0x0000001fff037819 */ /* 0x000fc80000011400 */
[----:B------:R-:W-:-:S13]  /*0080*/  ISETP.GE.U32.AND.EX P0, PT, R3, UR7, PT, P0 ;  /* 0x0000000703007c0c */ /* 0x000fda000bf06100 */
[----:B------:R-:W-:Y:S05]  /*0090*/  @P0 EXIT ;  /* 0x000000000000094d */ /* 0x000fea0003800000 */
[----:B------:R-:W0:Y:S01]  /*00a0*/  LDCU.64 UR6, c[0x0][0x380] ;  /* 0x00007000ff0677ac */ /* 0x000e220008000a00 */
[----:B------:R-:W1:Y:S01]  /*00b0*/  LDC R5, c[0x0][0x388] ;  /* 0x0000e200ff057b82 */ /* 0x000e620000000800 */
[----:B------:R-:W1:Y:S01]  /*00c0*/  LDCU.64 UR4, c[0x0][0x358] ;  /* 0x00006b00ff0477ac */ /* 0x000e620008000a00 */
[----:B0-----:R-:W-:-:S04]  /*00d0*/  LEA R2, P0, R0, UR6, 0x2 ;  /* 0x0000000600027c11 */ /* 0x001fc8000f8010ff */
[----:B------:R-:W-:-:S05]  /*00e0*/  LEA.HI.X R3, R0, UR7, R3, 0x2, P0 ;  /* 0x0000000700037c11 */ /* 0x000fca00080f1403 */
[----:B-1----:R-:W-:Y:S01]  /*00f0*/  STG.E desc[UR4][R2.64], R5 ;  /* 0x0000000502007986 */ /* 0x002fe2000c101904 */
[----:B------:R-:W-:Y:S05]  /*0100*/  EXIT ;  /* 0x000000000000794d */ /* 0x000fea0003800000 */
.L_x_0:
[----:B------:R-:W-:-:S00]  /*0110*/  BRA `(.L_x_0) ;  /* 0xfffffffc00fc7947 */ /* 0x000fc0000383ffff */
[----:B------:R-:W-:-:S00]  /*0120*/  NOP ;  /* 0x0000000000007918 */ /* 0x000fc00000000000 */
        /* <DEDUP_REMOVED lines=13> */
.L_x_40:


//--------------------- .text._Z7computejjPfS_S_  --------------------------
	.section	.text._Z7computejjPfS_S_,"ax",@progbits
	.align	128
        .global         _Z7computejjPfS_S_
        .type           _Z7computejjPfS_S_,@function
        .size           _Z7computejjPfS_S_,(.L_x_41 - _Z7computejjPfS_S_)
        .other          _Z7computejjPfS_S_,@"STO_CUDA_ENTRY STV_DEFAULT"
_Z7computejjPfS_S_:
.text._Z7computejjPfS_S_:
[----:B------:R-:W-:Y:S01]  /*0000*/  LDC R1, c[0x0][0x37c] ;  /* 0x0000df00ff017b82 */ /* 0x000fe20000000800 */
[----:B------:R-:W0:Y:S07]  /*0010*/  S2R R0, SR_TID.X ;  /* 0x0000000000007919 */ /* 0x000e2e0000002100 */
[----:B------:R-:W0:Y:S01]  /*0020*/  S2UR UR4, SR_CTAID.X ;  /* 0x00000000000479c3 */ /* 0x000e220000002500 */
[----:B------:R-:W1:Y:S01]  /*0030*/  LDCU UR5, c[0x0][0x384] ;  /* 0x00007080ff0577ac */ /* 0x000e620008000800 */
[----:B------:R-:W2:Y:S01]  /*0040*/  S2R R6, SR_CTAID.Y ;  /* 0x0000000000067919 */ /* 0x000ea20000002600 */
[----:B------:R-:W3:Y:S05]  /*0050*/  LDCU.64 UR6, c[0x0][0x358] ;  /* 0x00006b00ff0677ac */ /* 0x000eea0008000a00 */
[----:B------:R-:W0:Y:S02]  /*0060*/  LDC R7, c[0x0][0x360] ;  /* 0x0000d800ff077b82 */ /* 0x000e240000000800 */
[----:B0-----:R-:W-:-:S05]  /*0070*/  IMAD R7, R7, UR4, R0 ;  /* 0x0000000407077c24 */ /* 0x001fca000f8e0200 */
[----:B-1----:R-:W-:-:S13]  /*0080*/  ISETP.GE.U32.AND P1, PT, R7, UR5, PT ;  /* 0x0000000507007c0c */ /* 0x002fda000bf26070 */
[----:B------:R-:W0:Y:S01]  /*0090*/  @!P1 LDC.64 R2, c[0x0][0x388] ;  /* 0x0000e200ff029b82 */ /* 0x000e220000000a00 */
[----:B--2---:R-:W-:-:S07]  /*00a0*/  @!P1 IMAD R9, R6, UR5, R7 ;  /* 0x0000000506099c24 */ /* 0x004fce000f8e0207 */
[----:B------:R-:W1:Y:S01]  /*00b0*/  @!P1 LDC.64 R4, c[0x0][0x390] ;  /* 0x0000e400ff049b82 */ /* 0x000e620000000a00 */
[----:B0-----:R-:W-:-:S06]  /*00c0*/  @!P1 IMAD.WIDE R2, R9, 0x4, R2 ;  /* 0x0000000409029825 */ /* 0x001fcc00078e0202 */
[----:B---3--:R-:W2:Y:S01]  /*00d0*/  @!P1 LDG.E R2, desc[UR6][R2.64] ;  /* 0x0000000602029981 */ /* 0x008ea2000c1e1900 */
[----:B-1----:R-:W-:-:S06]  /*00e0*/  @!P1 IMAD.WIDE R4, R7, 0x4, R4 ;  /* 0x0000000407049825 */ /* 0x002fcc00078e0204 */
[----:B------:R-:W2:Y:S01]  /*00f0*/  @!P1 LDG.E R5, desc[UR6][R4.64] ;  /* 0x0000000604059981 */ /* 0x000ea2000c1e1900 */
[----:B------:R-:W0:Y:S01]  /*0100*/  S2UR UR5, SR_CgaCtaId ;  /* 0x00000000000579c3 */ /* 0x000e220000008800 */
[----:B------:R-:W-:Y:S01]  /*0110*/  UMOV UR4, 0x400 ;  /* 0x0000040000047882 */ /* 0x000fe20000000000 */
[C---:B------:R-:W-:Y:S02]  /*0120*/  ISETP.NE.AND P2, PT, R0.reuse, RZ, PT ;  /* 0x000000ff0000720c */ /* 0x040fe40003f45270 */
[----:B------:R-:W-:Y:S01]  /*0130*/  ISETP.NE.AND P0, PT, R0, RZ, PT ;  /* 0x000000ff0000720c */ /* 0x000fe20003f05270 */
[----:B------:R-:W-:Y:S01]  /*0140*/  BSSY.RECONVERGENT B0, `(.L_x_1) ;  /* 0x000000d000007945 */ /* 0x000fe20003800200 */
[----:B0-----:R-:W-:-:S06]  /*0150*/  ULEA UR4, UR5, UR4, 0x18 ;  /* 0x0000000405047291 */ /* 0x001fcc000f8ec0ff */
[----:B------:R-:W-:Y:S01]  /*0160*/  LEA R0, R0, UR4, 0x2 ;  /* 0x0000000400007c11 */ /* 0x000fe2000f8e10ff */
[----:B--2---:R-:W-:-:S05]  /*0170*/  @!P1 FMUL R7, R2, R5 ;  /* 0x0000000502079220 */ /* 0x004fca0000400000 */
[----:B------:R0:W-:Y:S01]  /*0180*/  @!P1 STS [R0], R7 ;  /* 0x0000000700009388 */ /* 0x0001e20000000800 */
[----:B------:R-:W-:Y:S06]  /*0190*/  BAR.SYNC.DEFER_BLOCKING 0x0 ;  /* 0x0000000000007b1d */ /* 0x000fec0000010000 */
[----:B------:R-:W-:Y:S05]  /*01a0*/  @!P2 BRA `(.L_x_2) ;  /* 0x000000000018a947 */ /* 0x000fea0003800000 */
[----:B------:R1:W2:Y:S02]  /*01b0*/  LDS R3, [R0] ;  /* 0x0000000000037984 */ /* 0x0002a40000000800 */
.L_x_3:
[----:B------:R-:W2:Y:S01]  /*01c0*/  LDS R4, [UR4] ;  /* 0x00000004ff047984 */ /* 0x000ea20008000800 */
[----:B01----:R-:W-:Y:S01]  /*01d0*/  MOV R0, UR4 ;  /* 0x0000000400007c02 */ /* 0x003fe20008000f00 */
[----:B--2---:R-:W-:-:S05]  /*01e0*/  FADD R5, R3, R4 ;  /* 0x0000000403057221 */ /* 0x004fca0000000000 */
[----:B------:R-:W0:Y:S02]  /*01f0*/  ATOMS.CAST.SPIN P1, [R0], R4, R5 ;  /* 0x000000040000758d */ /* 0x000e240001820005 */
[----:B0-----:R-:W-:Y:S05]  /*0200*/  @!P1 BRA `(.L_x_3) ;  /* 0xfffffffc00ec9947 */ /* 0x001fea000383ffff */
.L_x_2:
[----:B------:R-:W-:Y:S05]  /*0210*/  BSYNC.RECONVERGENT B0 ;  /* 0x0000000000007941 */ /* 0x000fea0003800200 */
.L_x_1:
[----:B------:R-:W-:Y:S06]  /*0220*/  BAR.SYNC.DEFER_BLOCKING 0x0 ;  /* 0x0000000000007b1d */ /* 0x000fec0000010000 */
[----:B------:R-:W-:Y:S05]  /*0230*/  @P0 EXIT ;  /* 0x000000000000094d */ /* 0x000fea0003800000 */
[----:B------:R-:W1:Y:S01]  /*0240*/  LDS R5, [UR4] ;  /* 0x00000004ff057984 */ /* 0x000e620008000800 */
[----:B------:R-:W2:Y:S02]  /*0250*/  LDC.64 R2, c[0x0][0x398] ;  /* 0x0000e600ff027b82 */ /* 0x000ea40000000a00 */
[----:B--2---:R-:W-:-:S05]  /*0260*/  IMAD.WIDE.U32 R2, R6, 0x4, R2 ;  /* 0x0000000406027825 */ /* 0x004fca00078e0002 */
[----:B-1----:R-:W-:Y:S01]  /*0270*/  REDG.E.ADD.F32.FTZ.RN.STRONG.GPU desc[UR6][R2.64], R5 ;  /* 0x00000005020079a6 */ /* 0x002fe2000c12f306 */
[----:B------:R-:W-:Y:S05]  /*0280*/  EXIT ;  /* 0x000000000000794d */ /* 0x000fea0003800000 */
.L_x_4:
        /* <DEDUP_REMOVED lines=15> */
.L_x_41:


//--------------------- .text._Z6resultPfj        --------------------------
	.section	.text._Z6resultPfj,"ax",@progbits
	.align	128
        .global         _Z6resultPfj
        .type           _Z6resultPfj,@function
        .size           _Z6resultPfj,(.L_x_42 - _Z6resultPfj)
        .other          _Z6resultPfj,@"STO_CUDA_ENTRY STV_DEFAULT"
_Z6resultPfj:
.text._Z6resultPfj:
[----:B------:R-:W0:Y:S01]  /*0000*/  LDC R1, c[0x0][0x37c] ;  /* 0x0000df00ff017b82 */ /* 0x000e220000000800 */
[----:B------:R-:W1:Y:S01]  /*0010*/  LDCU UR4, c[0x0][0x388] ;  /* 0x00007100ff0477ac */ /* 0x000e620008000800 */
[----:B0-----:R-:W-:Y:S01]  /*0020*/  VIADD R1, R1, 0xfffffff0 ;  /* 0xfffffff001017836 */ /* 0x001fe20000000000 */
[----:B------:R-:W0:Y:S01]  /*0030*/  LDCU UR5, c[0x0][0x2f8] ;  /* 0x00005f00ff0577ac */ /* 0x000e220008000800 */
[----:B------:R-:W2:Y:S01]  /*0040*/  LDCU UR6, c[0x0][0x2fc] ;  /* 0x00005f80ff0677ac */ /* 0x000ea20008000800 */
[----:B-1----:R-:W-:Y:S02]  /*0050*/  ISETP.NE.AND P0, PT, RZ, UR4, PT ;  /* 0x00000004ff007c0c */ /* 0x002fe4000bf05270 */
[----:B0-----:R-:W-:-:S11]  /*0060*/  IADD3 R19, P1, PT, R1, UR5, RZ ;  /* 0x0000000501137c10 */ /* 0x001fd6000ff3e0ff */
[----:B--2---:R-:W-:Y:S05]  /*0070*/  @!P0 EXIT ;  /* 0x000000000000894d */ /* 0x004fea0003800000 */
[----:B------:R-:W-:Y:S01]  /*0080*/  UISETP.GE.U32.AND UP0, UPT, UR4, 0x10, UPT ;  /* 0x000000100400788c */ /* 0x000fe2000bf06070 */
[----:B------:R-:W-:Y:S02]  /*0090*/  HFMA2 R2, -RZ, RZ, 0, 0 ;  /* 0x00000000ff027431 */ /* 0x000fe400000001ff */
[----:B------:R-:W-:Y:S01]  /*00a0*/  IMAD.X R18, RZ, RZ, UR6, P1 ;  /* 0x00000006ff127e24 */ /* 0x000fe200088e06ff */
[----:B------:R-:W0:Y:S01]  /*00b0*/  LDCU.64 UR36, c[0x0][0x358] ;  /* 0x00006b00ff2477ac */ /* 0x000e220008000a00 */
[----:B------:R-:W-:-:S04]  /*00c0*/  ULOP3.LUT UR38, UR4, 0xf, URZ, 0xc0, !UPT ;  /* 0x0000000f04267892 */ /* 0x000fc8000f8ec0ff */
[----:B------:R-:W-:Y:S08]  /*00d0*/  BRA.U !UP0, `(.L_x_5) ;  /* 0x0000000d087c7547 */ /* 0x000ff0000b800000 */
[----:B------:R-:W1:Y:S01]  /*00e0*/  LDCU.64 UR6, c[0x0][0x380] ;  /* 0x00007000ff0677ac */ /* 0x000e620008000a00 */
[----:B------:R-:W-:Y:S01]  /*00f0*/  BSSY.RECONVERGENT B6, `(.L_x_5) ;  /* 0x00000dd000067945 */ /* 0x000fe20003800200 */
[----:B------:R-:W-:Y:S01]  /*0100*/  IMAD.MOV.U32 R22, RZ, RZ, RZ ;  /* 0x000000ffff167224 */ /* 0x000fe200078e00ff */
[----:B------:R-:W-:-:S06]  /*0110*/  ULOP3.LUT UR4, UR4, 0xfffffff0, URZ, 0xc0, !UPT ;  /* 0xfffffff004047892 */ /* 0x000fcc000f8ec0ff */
[----:B------:R-:W-:Y:S01]  /*0120*/  IMAD.U32 R2, RZ, RZ, UR4 ;  /* 0x00000004ff027e24 */ /* 0x000fe2000f8e00ff */
[----:B-1----:R-:W-:-:S04]  /*0130*/  UIADD3 UR5, UP0, UPT, UR6, 0x20, URZ ;  /* 0x0000002006057890 */ /* 0x002fc8000ff1e0ff */
[----:B------:R-:W-:Y:S02]  /*0140*/  UIADD3.X UR6, UPT, UPT, URZ, UR7, URZ, UP0, !UPT ;  /* 0x00000007ff067290 */ /* 0x000fe400087fe4ff */
[----:B------:R-:W-:-:S04]  /*0150*/  MOV R16, UR5 ;  /* 0x0000000500107c02 */ /* 0x000fc80008000f00 */
[----:B------:R-:W-:-:S07]  /*0160*/  IMAD.U32 R17, RZ, RZ, UR6 ;  /* 0x00000006ff117e24 */ /* 0x000fce000f8e00ff */
.L_x_22:
[----:B0-----:R-:W2:Y:S01]  /*0170*/  LDG.E R0, desc[UR36][R16.64+-0x20] ;  /* 0xffffe02410007981 */ /* 0x001ea2000c1e1900 */
[----:B------:R-:W-:Y:S01]  /*0180*/  MOV R23, 0x8 ;  /* 0x0000000800177802 */ /* 0x000fe20000000f00 */
[----:B------:R-:W0:Y:S01]  /*0190*/  LDCU.64 UR4, c[0x4][URZ] ;  /* 0x01000000ff0477ac */ /* 0x000e220008000a00 */
[----:B------:R-:W-:Y:S01]  /*01a0*/  IMAD.MOV.U32 R6, RZ, RZ, R19 ;  /* 0x000000ffff067224 */ /* 0x000fe200078e0013 */
[----:B------:R1:W-:Y:S01]  /*01b0*/  STL [R1], R22 ;  /* 0x0000001601007387 */ /* 0x0003e20000100800 */
[----:B------:R1:W3:Y:S01]  /*01c0*/  LDC.64 R10, c[0x4][R23] ;  /* 0x01000000170a7b82 */ /* 0x0002e20000000a00 */
[----:B------:R-:W-:Y:S02]  /*01d0*/  IMAD.MOV.U32 R7, RZ, RZ, R18 ;  /* 0x000000ffff077224 */ /* 0x000fe400078e0012 */
[----:B0-----:R-:W-:Y:S01]  /*01e0*/  IMAD.U32 R4, RZ, RZ, UR4 ;  /* 0x00000004ff047e24 */ /* 0x001fe2000f8e00ff */
[----:B------:R-:W-:Y:S01]  /*01f0*/  MOV R5, UR5 ;  /* 0x0000000500057c02 */ /* 0x000fe20008000f00 */
[----:B--2---:R-:W0:Y:S02]  /*0200*/  F2F.F64.F32 R8, R0 ;  /* 0x0000000000087310 */ /* 0x004e240000201800 */
[----:B0--3--:R1:W-:Y:S04]  /*0210*/  STL.64 [R1+0x8], R8 ;  /* 0x0000080801007387 */ /* 0x0093e80000100a00 */
[----:B------:R-:W-:-:S07]  /*0220*/  LEPC R20, `(.L_x_6) ;  /* 0x000000001014794e */ /* 0x000fce0000000000 */
[----:B-1----:R-:W-:Y:S05]  /*0230*/  CALL.ABS.NOINC R10 ;  /* 0x000000000a007343 */ /* 0x002fea0003c00000 */
.L_x_6:
[----:B------:R-:W2:Y:S01]  /*0240*/  LDG.E R0, desc[UR36][R16.64+-0x1c] ;  /* 0xffffe42410007981 */ /* 0x000ea2000c1e1900 */
[----:B------:R-:W-:Y:S01]  /*0250*/  IADD3 R10, PT, PT, R22, 0x1, RZ ;  /* 0x00000001160a7810 */ /* 0x000fe20007ffe0ff */
[----:B------:R0:W1:Y:S01]  /*0260*/  LDC.64 R12, c[0x4][R23] ;  /* 0x01000000170c7b82 */ /* 0x0000620000000a00 */
[----:B------:R-:W3:Y:S01]  /*0270*/  LDCU.64 UR4, c[0x4][URZ] ;  /* 0x01000000ff0477ac */ /* 0x000ee20008000a00 */
[----:B------:R-:W-:Y:S01]  /*0280*/  MOV R6, R19 ;  /* 0x0000001300067202 */ /* 0x000fe20000000f00 */
[----:B------:R-:W-:Y:S01]  /*0290*/  IMAD.MOV.U32 R7, RZ, RZ, R18 ;  /* 0x000000ffff077224 */ /* 0x000fe200078e0012 */
[----:B------:R0:W-:Y:S01]  /*02a0*/  STL [R1], R10 ;  /* 0x0000000a01007387 */ /* 0x0001e20000100800 */
[----:B---3--:R-:W-:Y:S02]  /*02b0*/  IMAD.U32 R4, RZ, RZ, UR4 ;  /* 0x00000004ff047e24 */ /* 0x008fe4000f8e00ff */
[----:B------:R-:W-:Y:S01]  /*02c0*/  IMAD.U32 R5, RZ, RZ, UR5 ;  /* 0x00000005ff057e24 */ /* 0x000fe2000f8e00ff */
[----:B--2---:R-:W2:Y:S02]  /*02d0*/  F2F.F64.F32 R8, R0 ;  /* 0x0000000000087310 */ /* 0x004ea40000201800 */
[----:B-12---:R0:W-:Y:S04]  /*02e0*/  STL.64 [R1+0x8], R8 ;  /* 0x0000080801007387 */ /* 0x0061e80000100a00 */
[----:B------:R-:W-:-:S07]  /*02f0*/  LEPC R20, `(.L_x_7) ;  /* 0x000000001014794e */ /* 0x000fce0000000000 */
[----:B0-----:R-:W-:Y:S05]  /*0300*/  CALL.ABS.NOINC R12 ;  /* 0x000000000c007343 */ /* 0x001fea0003c00000 */
.L_x_7:
[----:B------:R-:W2:Y:S01]  /*0310*/  LDG.E R0, desc[UR36][R16.64+-0x18] ;  /* 0xffffe82410007981 */ /* 0x000ea2000c1e1900 */
[----:B------:R-:W-:Y:S01]  /*0320*/  VIADD R10, R22, 0x2 ;  /* 0x00000002160a7836 */ /* 0x000fe20000000000 */
[----:B------:R0:W1:Y:S01]  /*0330*/  LDC.64 R12, c[0x4][R23] ;  /* 0x01000000170c7b82 */ /* 0x0000620000000a00 */
[----:B------:R-:W3:Y:S01]  /*0340*/  LDCU.64 UR4, c[0x4][URZ] ;  /* 0x01000000ff0477ac */ /* 0x000ee20008000a00 */
[----:B------:R-:W-:Y:S01]  /*0350*/  IMAD.MOV.U32 R6, RZ, RZ, R19 ;  /* 0x000000ffff067224 */ /* 0x000fe200078e0013 */
[----:B------:R-:W-:Y:S01]  /*0360*/  MOV R7, R18 ;  /* 0x0000001200077202 */ /* 0x000fe20000000f00 */
[----:B------:R0:W-:Y:S01]  /*0370*/  STL [R1], R10 ;  /* 0x0000000a01007387 */ /* 0x0001e20000100800 */
[----:B---3--:R-:W-:Y:S01]  /*0380*/  MOV R4, UR4 ;  /* 0x0000000400047c02 */ /* 0x008fe20008000f00 */
[----:B------:R-:W-:Y:S01]  /*0390*/  IMAD.U32 R5, RZ, RZ, UR5 ;  /* 0x00000005ff057e24 */ /* 0x000fe2000f8e00ff */
[----:B--2---:R-:W2:Y:S02]  /*03a0*/  F2F.F64.F32 R8, R0 ;  /* 0x0000000000087310 */ /* 0x004ea40000201800 */
[----:B-12---:R0:W-:Y:S04]  /*03b0*/  STL.64 [R1+0x8], R8 ;  /* 0x0000080801007387 */ /* 0x0061e80000100a00 */
[----:B------:R-:W-:-:S07]  /*03c0*/  LEPC R20, `(.L_x_8) ;  /* 0x000000001014794e */ /* 0x000fce0000000000 */
[----:B0-----:R-:W-:Y:S05]  /*03d0*/  CALL.ABS.NOINC R12 ;  /* 0x000000000c007343 */ /* 0x001fea0003c00000 */
.L_x_8:
[----:B------:R-:W2:Y:S01]  /*03e0*/  LDG.E R0, desc[UR36][R16.64+-0x14] ;  /* 0xffffec2410007981 */ /* 0x000ea2000c1e1900 */
[----:B------:R-:W-:Y:S01]  /*03f0*/  VIADD R10, R22, 0x3 ;  /* 0x00000003160a7836 */ /* 0x000fe20000000000 */
[----:B------:R0:W1:Y:S01]  /*0400*/  LDC.64 R12, c[0x4][R23] ;  /* 0x01000000170c7b82 */ /* 0x0000620000000a00 */
[----:B------:R-:W3:Y:S01]  /*0410*/  LDCU.64 UR4, c[0x4][URZ] ;  /* 0x01000000ff0477ac */ /* 0x000ee20008000a00 */
[----:B------:R-:W-:Y:S02]  /*0420*/  IMAD.MOV.U32 R6, RZ, RZ, R19 ;  /* 0x000000ffff067224 */ /* 0x000fe400078e0013 */
[----:B------:R0:W-:Y:S01]  /*0430*/  STL [R1], R10 ;  /* 0x0000000a01007387 */ /* 0x0001e20000100800 */
[----:B------:R-:W-:Y:S02]  /*0440*/  IMAD.MOV.U32 R7, RZ, RZ, R18 ;  /* 0x000000ffff077224 */ /* 0x000fe400078e0012 */
[----:B---3--:R-:W-:Y:S01]  /*0450*/  IMAD.U32 R4, RZ, RZ, UR4 ;  /* 0x00000004ff047e24 */ /* 0x008fe2000f8e00ff */
[----:B------:R-:W-:Y:S01]  /*0460*/  MOV R5, UR5 ;  /* 0x0000000500057c02 */ /* 0x000fe20008000f00 */
[----:B--2---:R-:W2:Y:S02]  /*0470*/  F2F.F64.F32 R8, R0 ;  /* 0x0000000000087310 */ /* 0x004ea40000201800 */
[----:B-12---:R0:W-:Y:S04]  /*0480*/  STL.64 [R1+0x8], R8 ;  /* 0x0000080801007387 */ /* 0x0061e80000100a00 */
[----:B------:R-:W-:-:S07]  /*0490*/  LEPC R20, `(.L_x_9) ;  /* 0x000000001014794e */ /* 0x000fce0000000000 */
[----:B0-----:R-:W-:Y:S05]  /*04a0*/  CALL.ABS.NOINC R12 ;  /* 0x000000000c007343 */ /* 0x001fea0003c00000 */
.L_x_9:
        /* <DEDUP_REMOVED lines=13> */
.L_x_10:
        /* <DEDUP_REMOVED lines=13> */
.L_x_11:
        /* <DEDUP_REMOVED lines=13> */
.L_x_12:
        /* <DEDUP_REMOVED lines=13> */
.L_x_13:
        /* <DEDUP_REMOVED lines=13> */
.L_x_14:
        /* <DEDUP_REMOVED lines=13> */
.L_x_15:
        /* <DEDUP_REMOVED lines=13> */
.L_x_16:
        /* <DEDUP_REMOVED lines=13> */
.L_x_17:
        /* <DEDUP_REMOVED lines=13> */
.L_x_18:
        /* <DEDUP_REMOVED lines=13> */
.L_x_19:
        /* <DEDUP_REMOVED lines=13> */
.L_x_20:
        /* <DEDUP_REMOVED lines=13> */
.L_x_21:
[----:B------:R-:W-:Y:S02]  /*0e70*/  IADD3 R22, PT, PT, R22, 0x10, RZ ;  /* 0x0000001016167810 */ /* 0x000fe40007ffe0ff */
[----:B------:R-:W-:Y:S02]  /*0e80*/  IADD3 R16, P1, PT, R16, 0x40, RZ ;  /* 0x0000004010107810 */ /* 0x000fe40007f3e0ff */
[----:B------:R-:W-:-:S03]  /*0e90*/  ISETP.NE.AND P0, PT, R22, R2, PT ;  /* 0x000000021600720c */ /* 0x000fc60003f05270 */
[----:B------:R-:W-:-:S10]  /*0ea0*/  IMAD.X R17, RZ, RZ, R17, P1 ;  /* 0x000000ffff117224 */ /* 0x000fd400008e0611 */
[----:B------:R-:W-:Y:S05]  /*0eb0*/  @P0 BRA `(.L_x_22) ;  /* 0xfffffff000ac0947 */ /* 0x000fea000383ffff */
[----:B------:R-:W-:Y:S05]  /*0ec0*/  BSYNC.RECONVERGENT B6 ;  /* 0x0000000000067941 */ /* 0x000fea0003800200 */
.L_x_5:
[----:B------:R-:W-:-:S13]  /*0ed0*/  ISETP.NE.AND P0, PT, RZ, UR38, PT ;  /* 0x00000026ff007c0c */ /* 0x000fda000bf05270 */
[----:B0-----:R-:W-:Y:S05]  /*0ee0*/  @!P0 EXIT ;  /* 0x000000000000894d */ /* 0x001fea0003800000 */
[----:B------:R-:W0:Y:S01]  /*0ef0*/  LDC R23, c[0x0][0x388] ;  /* 0x0000e200ff177b82 */ /* 0x000e220000000800 */
[----:B------:R-:W-:Y:S01]  /*0f00*/  UISETP.GE.U32.AND UP0, UPT, UR38, 0x8, UPT ;  /* 0x000000082600788c */ /* 0x000fe2000bf06070 */
[----:B0-----:R-:W-:-:S08]  /*0f10*/  LOP3.LUT R23, R23, 0x7, RZ, 0xc0, !PT ;  /* 0x0000000717177812 */ /* 0x001fd000078ec0ff */
[----:B------:R-:W-:Y:S05]  /*0f20*/  BRA.U !UP0, `(.L_x_23) ;  /* 0x0000000508ac7547 */ /* 0x000fea000b800000 */
[----:B------:R-:W0:Y:S01]  /*0f30*/  LDC.64 R16, c[0x0][0x380] ;  /* 0x0000e000ff107b82 */ /* 0x000e220000000a00 */
[----:B------:R-:W-:Y:S01]  /*0f40*/  MOV R22, 0x8 ;  /* 0x0000000800167802 */ /* 0x000fe20000000f00 */
[----:B------:R-:W1:Y:S01]  /*0f50*/  LDCU.64 UR4, c[0x4][URZ] ;  /* 0x01000000ff0477ac */ /* 0x000e620008000a00 */
[----:B0-----:R-:W-:-:S05]  /*0f60*/  IMAD.WIDE.U32 R16, R2, 0x4, R16 ;  /* 0x0000000402107825 */ /* 0x001fca00078e0010 */
[----:B------:R-:W2:Y:S01]  /*0f70*/  LDG.E R0, desc[UR36][R16.64] ;  /* 0x0000002410007981 */ /* 0x000ea2000c1e1900 */
[----:B------:R0:W3:Y:S01]  /*0f80*/  LDC.64 R10, c[0x4][R22] ;  /* 0x01000000160a7b82 */ /* 0x0000e20000000a00 */
[----:B-1----:R-:W-:Y:S01]  /*0f90*/  IMAD.U32 R4, RZ, RZ, UR4 ;  /* 0x00000004ff047e24 */ /* 0x002fe2000f8e00ff */
[----:B------:R-:W-:Y:S01]  /*0fa0*/  MOV R5, UR5 ;  /* 0x0000000500057c02 */ /* 0x000fe20008000f00 */
[----:B------:R0:W-:Y:S01]  /*0fb0*/  STL [R1], R2 ;  /* 0x0000000201007387 */ /* 0x0001e20000100800 */
[----:B------:R-:W-:Y:S02]  /*0fc0*/  IMAD.MOV.U32 R6, RZ, RZ, R19 ;  /* 0x000000ffff067224 */ /* 0x000fe400078e0013 */
[----:B------:R-:W-:Y:S01]  /*0fd0*/  IMAD.MOV.U32 R7, RZ, RZ, R18 ;  /* 0x000000ffff077224 */ /* 0x000fe200078e0012 */
[----:B--2---:R-:W1:Y:S02]  /*0fe0*/  F2F.F64.F32 R8, R0 ;  /* 0x0000000000087310 */ /* 0x004e640000201800 */
[----:B-1-3--:R0:W-:Y:S04]  /*0ff0*/  STL.64 [R1+0x8], R8 ;  /* 0x0000080801007387 */ /* 0x00a1e80000100a00 */
[----:B------:R-:W-:-:S07]  /*1000*/  LEPC R20, `(.L_x_24) ;  /* 0x000000001014794e */ /* 0x000fce0000000000 */
[----:B0-----:R-:W-:Y:S05]  /*1010*/  CALL.ABS.NOINC R10 ;  /* 0x000000000a007343 */ /* 0x001fea0003c00000 */
.L_x_24:
        /* <DEDUP_REMOVED lines=13> */
.L_x_25:
        /* <DEDUP_REMOVED lines=13> */
.L_x_26:
        /* <DEDUP_REMOVED lines=13> */
.L_x_27:
        /* <DEDUP_REMOVED lines=13> */
.L_x_28:
        /* <DEDUP_REMOVED lines=13> */
.L_x_29:
        /* <DEDUP_REMOVED lines=13> */
.L_x_30:
[----:B------:R-:W2:Y:S01]  /*1500*/  LDG.E R16, desc[UR36][R16.64+0x1c] ;  /* 0x00001c2410107981 */ /* 0x000ea2000c1e1900 */
[----:B------:R-:W-:Y:S01]  /*1510*/  IADD3 R0, PT, PT, R2, 0x7, RZ ;  /* 0x0000000702007810 */ /* 0x000fe20007ffe0ff */
[----:B------:R0:W1:Y:S01]  /*1520*/  LDC.64 R10, c[0x4][R22] ;  /* 0x01000000160a7b82 */ /* 0x0000620000000a00 */
[----:B------:R-:W3:Y:S01]  /*1530*/  LDCU.64 UR4, c[0x4][URZ] ;  /* 0x01000000ff0477ac */ /* 0x000ee20008000a00 */
[----:B------:R-:W-:Y:S01]  /*1540*/  IMAD.MOV.U32 R6, RZ, RZ, R19 ;  /* 0x000000ffff067224 */ /* 0x000fe200078e0013 */
[----:B------:R-:W-:Y:S01]  /*1550*/  MOV R7, R18 ;  /* 0x0000001200077202 */ /* 0x000fe20000000f00 */
[----:B------:R0:W-:Y:S01]  /*1560*/  STL [R1], R0 ;  /* 0x0000000001007387 */ /* 0x0001e20000100800 */
[----:B---3--:R-:W-:Y:S01]  /*1570*/  IMAD.U32 R4, RZ, RZ, UR4 ;  /* 0x00000004ff047e24 */ /* 0x008fe2000f8e00ff */
[----:B------:R-:W-:Y:S01]  /*1580*/  MOV R5, UR5 ;  /* 0x0000000500057c02 */ /* 0x000fe20008000f00 */
[----:B--2---:R-:W2:Y:S02]  /*1590*/  F2F.F64.F32 R8, R16 ;  /* 0x0000001000087310 */ /* 0x004ea40000201800 */
[----:B-12---:R0:W-:Y:S04]  /*15a0*/  STL.64 [R1+0x8], R8 ;  /* 0x0000080801007387 */ /* 0x0061e80000100a00 */
[----:B------:R-:W-:-:S07]  /*15b0*/  LEPC R20, `(.L_x_31) ;  /* 0x000000001014794e */ /* 0x000fce0000000000 */
[----:B0-----:R-:W-:Y:S05]  /*15c0*/  CALL.ABS.NOINC R10 ;  /* 0x000000000a007343 */ /* 0x001fea0003c00000 */
.L_x_31:
[----:B------:R-:W-:-:S07]  /*15d0*/  VIADD R2, R2, 0x8 ;  /* 0x0000000802027836 */ /* 0x000fce0000000000 */
.L_x_23:
[----:B------:R-:W-:-:S13]  /*15e0*/  ISETP.NE.AND P0, PT, R23, RZ, PT ;  /* 0x000000ff1700720c */ /* 0x000fda0003f05270 */
[----:B------:R-:W-:Y:S05]  /*15f0*/  @!P0 EXIT ;  /* 0x000000000000894d */ /* 0x000fea0003800000 */
[----:B------:R-:W0:Y:S01]  /*1600*/  LDC R0, c[0x0][0x388] ;  /* 0x0000e200ff007b82 */ /* 0x000e220000000800 */
[----:B------:R-:W-:Y:S02]  /*1610*/  ISETP.GE.U32.AND P0, PT, R23, 0x4, PT ;  /* 0x000000041700780c */ /* 0x000fe40003f06070 */
[----:B0-----:R-:W-:-:S11]  /*1620*/  LOP3.LUT R23, R0, 0x3, RZ, 0xc0, !PT ;  /* 0x0000000300177812 */ /* 0x001fd600078ec0ff */
[----:B------:R-:W-:Y:S05]  /*1630*/  @!P0 BRA `(.L_x_32) ;  /* 0x0000000000dc8947 */ /* 0x000fea0003800000 */
[----:B------:R-:W0:Y:S01]  /*1640*/  LDC.64 R16, c[0x0][0x380] ;  /* 0x0000e000ff107b82 */ /* 0x000e220000000a00 */
[----:B------:R-:W-:Y:S01]  /*1650*/  MOV R22, 0x8 ;  /* 0x0000000800167802 */ /* 0x000fe20000000f00 */
[----:B------:R-:W1:Y:S01]  /*1660*/  LDCU.64 UR4, c[0x4][URZ] ;  /* 0x01000000ff0477ac */ /* 0x000e620008000a00 */
[----:B0-----:R-:W-:-:S05]  /*1670*/  IMAD.WIDE.U32 R16, R2, 0x4, R16 ;  /* 0x0000000402107825 */ /* 0x001fca00078e0010 */
[----:B------:R-:W2:Y:S01]  /*1680*/  LDG.E R0, desc[UR36][R16.64] ;  /* 0x0000002410007981 */ /* 0x000ea2000c1e1900 */
[----:B------:R0:W3:Y:S01]  /*1690*/  LDC.64 R10, c[0x4][R22] ;  /* 0x01000000160a7b82 */ /* 0x0000e20000000a00 */
[----:B-1----:R-:W-:Y:S01]  /*16a0*/  MOV R4, UR4 ;  /* 0x0000000400047c02 */ /* 0x002fe20008000f00 */
[----:B------:R-:W-:Y:S01]  /*16b0*/  IMAD.U32 R5, RZ, RZ, UR5 ;  /* 0x00000005ff057e24 */ /* 0x000fe2000f8e00ff */
[----:B------:R0:W-:Y:S01]  /*16c0*/  STL [R1], R2 ;  /* 0x0000000201007387 */ /* 0x0001e20000100800 */
[----:B------:R-:W-:Y:S01]  /*16d0*/  MOV R6, R19 ;  /* 0x0000001300067202 */ /* 0x000fe20000000f00 */
[----:B------:R-:W-:Y:S01]  /*16e0*/  IMAD.MOV.U32 R7, RZ, RZ, R18 ;  /* 0x000000ffff077224 */ /* 0x000fe200078e0012 */
[----:B--2---:R-:W1:Y:S02]  /*16f0*/  F2F.F64.F32 R8, R0 ;  /* 0x0000000000087310 */ /* 0x004e640000201800 */
[----:B-1-3--:R0:W-:Y:S04]  /*1700*/  STL.64 [R1+0x8], R8 ;  /* 0x0000080801007387 */ /* 0x00a1e80000100a00 */
[----:B------:R-:W-:-:S07]  /*1710*/  LEPC R20, `(.L_x_33) ;  /* 0x000000001014794e */ /* 0x000fce0000000000 */
[----:B0-----:R-:W-:Y:S05]  /*1720*/  CALL.ABS.NOINC R10 ;  /* 0x000000000a007343 */ /* 0x001fea0003c00000 */
.L_x_33:
        /* <DEDUP_REMOVED lines=13> */
.L_x_34:
[----:B------:R-:W2:Y:S01]  /*1800*/  LDG.E R0, desc[UR36][R16.64+0x8] ;  /* 0x0000082410007981 */ /* 0x000ea2000c1e1900 */
[----:B------:R-:W-:Y:S01]  /*1810*/  VIADD R10, R2, 0x2 ;  /* 0x00000002020a7836 */ /* 0x000fe20000000000 */
[----:B------:R0:W1:Y:S01]  /*1820*/  LDC.64 R12, c[0x4][R22] ;  /* 0x01000000160c7b82 */ /* 0x0000620000000a00 */
[----:B------:R-:W3:Y:S01]  /*1830*/  LDCU.64 UR4, c[0x4][URZ] ;  /* 0x01000000ff0477ac */ /* 0x000ee20008000a00 */
[----:B------:R-:W-:Y:S01]  /*1840*/  MOV R6, R19 ;  /* 0x0000001300067202 */ /* 0x000fe20000000f00 */
[----:B------:R-:W-:Y:S01]  /*1850*/  IMAD.MOV.U32 R7, RZ, RZ, R18 ;  /* 0x000000ffff077224 */ /* 0x000fe200078e0012 */
[----:B------:R0:W-:Y:S01]  /*1860*/  STL [R1], R10 ;  /* 0x0000000a01007387 */ /* 0x0001e20000100800 */
[----:B---3--:R-:W-:Y:S01]  /*1870*/  MOV R4, UR4 ;  /* 0x0000000400047c02 */ /* 0x008fe20008000f00 */
[----:B------:R-:W-:Y:S01]  /*1880*/  IMAD.U32 R5, RZ, RZ, UR5 ;  /* 0x00000005ff057e24 */ /* 0x000fe2000f8e00ff */
[----:B--2---:R-:W2:Y:S02]  /*1890*/  F2F.F64.F32 R8, R0 ;  /* 0x0000000000087310 */ /* 0x004ea40000201800 */
[----:B-12---:R0:W-:Y:S04]  /*18a0*/  STL.64 [R1+0x8], R8 ;  /* 0x0000080801007387 */ /* 0x0061e80000100a00 */
[----:B------:R-:W-:-:S07]  /*18b0*/  LEPC R20, `(.L_x_35) ;  /* 0x000000001014794e */ /* 0x000fce0000000000 */
[----:B0-----:R-:W-:Y:S05]  /*18c0*/  CALL.ABS.NOINC R12 ;  /* 0x000000000c007343 */ /* 0x001fea0003c00000 */
.L_x_35:
        /* <DEDUP_REMOVED lines=13> */
.L_x_36:
[----:B------:R-:W-:-:S07]  /*19a0*/  VIADD R2, R2, 0x4 ;  /* 0x0000000402027836 */ /* 0x000fce0000000000 */
.L_x_32:
[----:B------:R-:W-:-:S13]  /*19b0*/  ISETP.NE.AND P0, PT, R23, RZ, PT ;  /* 0x000000ff1700720c */ /* 0x000fda0003f05270 */
[----:B------:R-:W-:Y:S05]  /*19c0*/  @!P0 EXIT ;  /* 0x000000000000894d */ /* 0x000fea0003800000 */
[----:B------:R-:W0:Y:S01]  /*19d0*/  LDC.64 R4, c[0x0][0x380] ;  /* 0x0000e000ff047b82 */ /* 0x000e220000000a00 */
[----:B------:R-:W-:Y:S01]  /*19e0*/  IADD3 R16, PT, PT, -R23, RZ, RZ ;  /* 0x000000ff17107210 */ /* 0x000fe20007ffe1ff */
[----:B0-----:R-:W-:-:S04]  /*19f0*/  IMAD.WIDE.U32 R4, R2, 0x4, R4 ;  /* 0x0000000402047825 */ /* 0x001fc800078e0004 */
[----:B------:R-:W-:Y:S01]  /*1a00*/  IMAD.MOV.U32 R22, RZ, RZ, R4 ;  /* 0x000000ffff167224 */ /* 0x000fe200078e0004 */
[----:B------:R-:W-:-:S07]  /*1a10*/  MOV R17, R5 ;  /* 0x0000000500117202 */ /* 0x000fce0000000f00 */
.L_x_38:
[----:B------:R-:W-:Y:S01]  /*1a20*/  IMAD.MOV.U32 R23, RZ, RZ, R17 ;  /* 0x000000ffff177224 */ /* 0x000fe200078e0011 */
[----:B------:R-:W-:Y:S01]  /*1a30*/  MOV R8, 0x8 ;  /* 0x0000000800087802 */ /* 0x000fe20000000f00 */
[----:B------:R-:W0:Y:S03]  /*1a40*/  LDCU.64 UR4, c[0x4][URZ] ;  /* 0x01000000ff0477ac */ /* 0x000e260008000a00 */
[----:B------:R1:W2:Y:S01]  /*1a50*/  LDG.E R0, desc[UR36][R22.64] ;  /* 0x0000002416007981 */ /* 0x0002a2000c1e1900 */
[----:B------:R-:W-:Y:S01]  /*1a60*/  IADD3 R16, PT, PT, R16, 0x1, RZ ;  /* 0x0000000110107810 */ /* 0x000fe20007ffe0ff */
[----:B------:R-:W3:Y:S01]  /*1a70*/  LDC.64 R8, c[0x4][R8] ;  /* 0x0100000008087b82 */ /* 0x000ee20000000a00 */
[----:B------:R-:W-:Y:S01]  /*1a80*/  IMAD.MOV.U32 R6, RZ, RZ, R19 ;  /* 0x000000ffff067224 */ /* 0x000fe200078e0013 */
[----:B------:R4:W-:Y:S01]  /*1a90*/  STL [R1], R2 ;  /* 0x0000000201007387 */ /* 0x0009e20000100800 */
[----:B------:R-:W-:-:S02]  /*1aa0*/  ISETP.NE.AND P0, PT, R16, RZ, PT ;  /* 0x000000ff1000720c */ /* 0x000fc40003f05270 */
[----:B------:R-:W-:Y:S02]  /*1ab0*/  MOV R7, R18 ;  /* 0x0000001200077202 */ /* 0x000fe40000000f00 */
[----:B-1----:R-:W-:Y:S01]  /*1ac0*/  P2R R23, PR, RZ, 0x1 ;  /* 0x00000001ff177803 */ /* 0x002fe20000000000 */
[----:B0-----:R-:W-:Y:S01]  /*1ad0*/  IMAD.U32 R4, RZ, RZ, UR4 ;  /* 0x00000004ff047e24 */ /* 0x001fe2000f8e00ff */
[----:B------:R-:W-:Y:S01]  /*1ae0*/  MOV R5, UR5 ;  /* 0x0000000500057c02 */ /* 0x000fe20008000f00 */
[----:B--2---:R-:W0:Y:S02]  /*1af0*/  F2F.F64.F32 R10, R0 ;  /* 0x00000000000a7310 */ /* 0x004e240000201800 */
[----:B0--3--:R4:W-:Y:S04]  /*1b00*/  STL.64 [R1+0x8], R10 ;  /* 0x0000080a01007387 */ /* 0x0099e80000100a00 */
[----:B------:R-:W-:-:S07]  /*1b10*/  LEPC R20, `(.L_x_37) ;  /* 0x000000001014794e */ /* 0x000fce0000000000 */
[----:B----4-:R-:W-:Y:S05]  /*1b20*/  CALL.ABS.NOINC R8 ;  /* 0x0000000008007343 */ /* 0x010fea0003c00000 */
.L_x_37:
[----:B------:R-:W-:Y:S01]  /*1b30*/  ISETP.NE.AND P6, PT, R23, RZ, PT ;  /* 0x000000ff1700720c */ /* 0x000fe20003fc5270 */
[----:B------:R-:W-:Y:S01]  /*1b40*/  VIADD R2, R2, 0x1 ;  /* 0x0000000102027836 */ /* 0x000fe20000000000 */
[----:B------:R-:W-:-:S04]  /*1b50*/  IADD3 R22, P0, PT, R22, 0x4, RZ ;  /* 0x0000000416167810 */ /* 0x000fc80007f1e0ff */
[----:B------:R-:W-:-:S07]  /*1b60*/  IADD3.X R17, PT, PT, RZ, R17, RZ, P0, !PT ;  /* 0x00000011ff117210 */ /* 0x000fce00007fe4ff */
[----:B------:R-:W-:Y:S05]  /*1b70*/  @P6 BRA `(.L_x_38) ;  /* 0xfffffffc00a86947 */ /* 0x000fea000383ffff */
[----:B------:R-:W-:Y:S05]  /*1b80*/  EXIT ;  /* 0x000000000000794d */ /* 0x000fea0003800000 */
.L_x_39:
        /* <DEDUP_REMOVED lines=15> */
.L_x_42:


//--------------------- .nv.global.init           --------------------------
	.section	.nv.global.init,"aw",@progbits
.nv.global.init:
	.type		$str,@object
	.size		$str,(.L_0 - $str)
$str:
        /*0000*/ 	.byte	0x69, 0x3d, 0x25, 0x69, 0x2c, 0x20, 0x25, 0x66, 0x0a, 0x00
.L_0:


//--------------------- .nv.shared._Z10setmemoryfPffm --------------------------
	.section	.nv.shared._Z10setmemoryfPffm,"aw",@nobits
	.sectionflags	@""
	.align	16
	.zero		1024


//--------------------- .nv.shared.reserved.0     --------------------------
	.section	.nv.shared.reserved.0,"aw",@nobits
	.weak		__nv_reservedSMEM_offset_0_alias
	.size		__nv_reservedSMEM_offset_0_alias, 0, 64
	.other		__nv_reservedSMEM_offset_0_alias,@"STO_CUDA_RESERVED_SHARED STV_DEFAULT"
__nv_reservedSMEM_offset_0_alias:
	.zero		0
	.zero		64


//--------------------- .nv.shared._Z7computejjPfS_S_ --------------------------
	.section	.nv.shared._Z7computejjPfS_S_,"aw",@nobits
	.sectionflags	@""
	.align	16
	.zero		1024


//--------------------- .nv.shared._Z6resultPfj   --------------------------
	.section	.nv.shared._Z6resultPfj,"aw",@nobits
	.sectionflags	@""
	.align	16
	.zero		1024


//--------------------- .nv.constant0._Z10setmemoryfPffm --------------------------
	.section	.nv.constant0._Z10setmemoryfPffm,"a",@progbits
	.sectionflags	@""
	.align	4
.nv.constant0._Z10setmemoryfPffm:
	.zero		920


//--------------------- .nv.constant0._Z7computejjPfS_S_ --------------------------
	.section	.nv.constant0._Z7computejjPfS_S_,"a",@progbits
	.sectionflags	@""
	.align	4
.nv.constant0._Z7computejjPfS_S_:
	.zero		928


//--------------------- .nv.constant0._Z6resultPfj --------------------------
	.section	.nv.constant0._Z6resultPfj,"a",@progbits
	.sectionflags	@""
	.align	4
.nv.constant0._Z6resultPfj:
	.zero		908


//--------------------- SYMBOLS --------------------------

	.type		.nv.reservedSmem.offset0,@object
	.size		.nv.reservedSmem.offset0,0x4
	.type		.nv.reservedSmem.cap,@object
	.size		.nv.reservedSmem.cap,0x4
	.type		vprintf,@function
